//
// Generated by NVIDIA NVVM Compiler
//
// Compiler Build ID: CL-36424714
// Cuda compilation tools, release 13.0, V13.0.88
// Based on NVVM 20.0.0
//

.version 9.0
.target sm_100
.address_size 64

	// .globl	_Z16reciprocalKernelPfj

.visible .entry _Z16reciprocalKernelPfj(
	.param .u64 .ptr .align 1 _Z16reciprocalKernelPfj_param_0,
	.param .u32 _Z16reciprocalKernelPfj_param_1
)
{
	.reg .pred 	%p<2>;
	.reg .b32 	%r<6>;
	.reg .b32 	%f<3>;
	.reg .b64 	%rd<5>;

	ld.param.u64 	%rd1, [_Z16reciprocalKernelPfj_param_0];
	ld.param.u32 	%r2, [_Z16reciprocalKernelPfj_param_1];
	mov.u32 	%r3, %ctaid.x;
	mov.u32 	%r4, %ntid.x;
	mov.u32 	%r5, %tid.x;
	mad.lo.s32 	%r1, %r3, %r4, %r5;
	setp.ge.u32 	%p1, %r1, %r2;
	@%p1 bra 	$L__BB0_2;
	cvta.to.global.u64 	%rd2, %rd1;
	mul.wide.u32 	%rd3, %r1, 4;
	add.s64 	%rd4, %rd2, %rd3;
	ld.global.f32 	%f1, [%rd4];
	rcp.rn.f32 	%f2, %f1;
	st.global.f32 	[%rd4], %f2;
$L__BB0_2:
	ret;

}
	// .globl	_Z8distancePfS_S_S_S_S_S_
.visible .entry _Z8distancePfS_S_S_S_S_S_(
	.param .u64 .ptr .align 1 _Z8distancePfS_S_S_S_S_S__param_0,
	.param .u64 .ptr .align 1 _Z8distancePfS_S_S_S_S_S__param_1,
	.param .u64 .ptr .align 1 _Z8distancePfS_S_S_S_S_S__param_2,
	.param .u64 .ptr .align 1 _Z8distancePfS_S_S_S_S_S__param_3,
	.param .u64 .ptr .align 1 _Z8distancePfS_S_S_S_S_S__param_4,
	.param .u64 .ptr .align 1 _Z8distancePfS_S_S_S_S_S__param_5,
	.param .u64 .ptr .align 1 _Z8distancePfS_S_S_S_S_S__param_6
)
{
	.reg .b32 	%r<5>;
	.reg .b32 	%f<15>;
	.reg .b64 	%rd<23>;

	ld.param.u64 	%rd1, [_Z8distancePfS_S_S_S_S_S__param_0];
	ld.param.u64 	%rd2, [_Z8distancePfS_S_S_S_S_S__param_1];
	ld.param.u64 	%rd3, [_Z8distancePfS_S_S_S_S_S__param_2];
	ld.param.u64 	%rd4, [_Z8distancePfS_S_S_S_S_S__param_3];
	ld.param.u64 	%rd5, [_Z8distancePfS_S_S_S_S_S__param_4];
	ld.param.u64 	%rd6, [_Z8distancePfS_S_S_S_S_S__param_5];
	ld.param.u64 	%rd7, [_Z8distancePfS_S_S_S_S_S__param_6];
	cvta.to.global.u64 	%rd8, %rd1;
	cvta.to.global.u64 	%rd9, %rd7;
	cvta.to.global.u64 	%rd10, %rd4;
	cvta.to.global.u64 	%rd11, %rd6;
	cvta.to.global.u64 	%rd12, %rd3;
	cvta.to.global.u64 	%rd13, %rd5;
	cvta.to.global.u64 	%rd14, %rd2;
	mov.u32 	%r1, %ntid.x;
	mov.u32 	%r2, %ctaid.x;
	mov.u32 	%r3, %tid.x;
	mad.lo.s32 	%r4, %r1, %r2, %r3;
	mul.wide.s32 	%rd15, %r4, 4;
	add.s64 	%rd16, %rd14, %rd15;
	ld.global.f32 	%f1, [%rd16];
	add.s64 	%rd17, %rd13, %rd15;
	ld.global.f32 	%f2, [%rd17];
	sub.f32 	%f3, %f1, %f2;
	add.s64 	%rd18, %rd12, %rd15;
	ld.global.f32 	%f4, [%rd18];
	add.s64 	%rd19, %rd11, %rd15;
	ld.global.f32 	%f5, [%rd19];
	sub.f32 	%f6, %f4, %f5;
	mul.f32 	%f7, %f6, %f6;
	fma.rn.f32 	%f8, %f3, %f3, %f7;
	add.s64 	%rd20, %rd10, %rd15;
	ld.global.f32 	%f9, [%rd20];
	add.s64 	%rd21, %rd9, %rd15;
	ld.global.f32 	%f10, [%rd21];
	sub.f32 	%f11, %f9, %f10;
	fma.rn.f32 	%f12, %f11, %f11, %f8;
	add.f32 	%f13, %f12, 0f3F800000;
	sqrt.rn.f32 	%f14, %f13;
	add.s64 	%rd22, %rd8, %rd15;
	st.global.f32 	[%rd22], %f14;
	ret;

}


// ===== COMPILED SASS (sm_100) =====

	.target	sm_100

	.elftype	@"ET_EXEC"


//--------------------- .note.nv.tkinfo           --------------------------
	.section	.note.nv.tkinfo,"",@"SHT_NOTE"
	.sectionflags	@"SHF_NOTE_NV_TKINFO"
	.tkinfo
        /*0018*/ 	.word	0x00000002
        /*0030*/ 	.string	""
        /*0030*/ 	.string	"ptxas"
        /*0030*/ 	.string	"Cuda compilation tools, release 13.0, V13.0.88"
        /*0030*/ 	.string	"Build cuda_13.0.r13.0/compiler.36424714_0"
        /*0030*/ 	.string	"-arch sm_100 -m 64 "



//--------------------- .note.nv.cuinfo           --------------------------
	.section	.note.nv.cuinfo,"",@"SHT_NOTE"
	.sectionflags	@"SHF_NOTE_NV_CUINFO"
        /*0018*/ 	.short	0x0002
        /*001a*/ 	.short	0x0064
        /*001c*/ 	.short	0x0082
	.zero		2


//--------------------- .nv.info                  --------------------------
	.section	.nv.info,"",@"SHT_CUDA_INFO"
	.align	4


	//----- nvinfo : EIATTR_REGCOUNT
	.align		4
        /*0000*/ 	.byte	0x04, 0x2f
        /*0002*/ 	.short	(.L_1 - .L_0)
	.align		4
.L_0:
        /*0004*/ 	.word	index@(_Z16reciprocalKernelPfj)
        /*0008*/ 	.word	0x0000000f


	//----- nvinfo : EIATTR_FRAME_SIZE
	.align		4
.L_1:
        /*000c*/ 	.byte	0x04, 0x11
        /*000e*/ 	.short	(.L_3 - .L_2)
	.align		4
.L_2:
        /*0010*/ 	.word	index@($__internal_1_$__cuda_sm20_rcp_rn_f32_slowpath)
        /*0014*/ 	.word	0x00000000


	//----- nvinfo : EIATTR_FRAME_SIZE
	.align		4
.L_3:
        /*0018*/ 	.byte	0x04, 0x11
        /*001a*/ 	.short	(.L_5 - .L_4)
	.align		4
.L_4:
        /*001c*/ 	.word	index@(_Z16reciprocalKernelPfj)
        /*0020*/ 	.word	0x00000000


	//----- nvinfo : EIATTR_REGCOUNT
	.align		4
.L_5:
        /*0024*/ 	.byte	0x04, 0x2f
        /*0026*/ 	.short	(.L_7 - .L_6)
	.align		4
.L_6:
        /*0028*/ 	.word	index@(_Z8distancePfS_S_S_S_S_S_)
        /*002c*/ 	.word	0x00000012


	//----- nvinfo : EIATTR_FRAME_SIZE
	.align		4
.L_7:
        /*0030*/ 	.byte	0x04, 0x11
        /*0032*/ 	.short	(.L_9 - .L_8)
	.align		4
.L_8:
        /*0034*/ 	.word	index@($__internal_0_$__cuda_sm20_sqrt_rn_f32_slowpath)
        /*0038*/ 	.word	0x00000000


	//----- nvinfo : EIATTR_FRAME_SIZE
	.align		4
.L_9:
        /*003c*/ 	.byte	0x04, 0x11
        /*003e*/ 	.short	(.L_11 - .L_10)
	.align		4
.L_10:
        /*0040*/ 	.word	index@(_Z8distancePfS_S_S_S_S_S_)
        /*0044*/ 	.word	0x00000000


	//----- nvinfo : EIATTR_MIN_STACK_SIZE
	.align		4
.L_11:
        /*0048*/ 	.byte	0x04, 0x12
        /*004a*/ 	.short	(.L_13 - .L_12)
	.align		4
.L_12:
        /*004c*/ 	.word	index@(_Z8distancePfS_S_S_S_S_S_)
        /*0050*/ 	.word	0x00000000


	//----- nvinfo : EIATTR_MIN_STACK_SIZE
	.align		4
.L_13:
        /*0054*/ 	.byte	0x04, 0x12
        /*0056*/ 	.short	(.L_15 - .L_14)
	.align		4
.L_14:
        /*0058*/ 	.word	index@(_Z16reciprocalKernelPfj)
        /*005c*/ 	.word	0x00000000
.L_15:


//--------------------- .nv.compat                --------------------------
	.section	.nv.compat,"",@"SHT_CUDA_COMPAT_INFO"
	.align	4
        /*0000*/ 	.byte	0x02, 0x09, 0x00, 0x00, 0x02, 0x02, 0x01, 0x00, 0x02, 0x05, 0x05, 0x00, 0x03, 0x07, 0x01, 0x01
        /*0010*/ 	.byte	0x02, 0x03, 0x00, 0x00, 0x02, 0x06, 0x01, 0x00, 0x04, 0x0b, 0x08, 0x00, 0x01, 0x00, 0x00, 0x00
        /*0020*/ 	.byte	0x00, 0x00, 0x00, 0x00


//--------------------- .nv.info._Z8distancePfS_S_S_S_S_S_ --------------------------
	.section	.nv.info._Z8distancePfS_S_S_S_S_S_,"",@"SHT_CUDA_INFO"
	.sectionflags	@""
	.align	4


	//----- nvinfo : EIATTR_CUDA_API_VERSION
	.align		4
        /*0000*/ 	.byte	0x04, 0x37
        /*0002*/ 	.short	(.L_17 - .L_16)
.L_16:
        /*0004*/ 	.word	0x00000082


	//----- nvinfo : EIATTR_KPARAM_INFO
	.align		4
.L_17:
        /*0008*/ 	.byte	0x04, 0x17
        /*000a*/ 	.short	(.L_19 - .L_18)
.L_18:
        /*000c*/ 	.word	0x00000000
        /*0010*/ 	.short	0x0006
        /*0012*/ 	.short	0x0030
        /*0014*/ 	.byte	0x00, 0xf5, 0x21, 0x00


	//----- nvinfo : EIATTR_KPARAM_INFO
	.align		4
.L_19:
        /*0018*/ 	.byte	0x04, 0x17
        /*001a*/ 	.short	(.L_21 - .L_20)
.L_20:
        /*001c*/ 	.word	0x00000000
        /*0020*/ 	.short	0x0005
        /*0022*/ 	.short	0x0028
        /*0024*/ 	.byte	0x00, 0xf5, 0x21, 0x00


	//----- nvinfo : EIATTR_KPARAM_INFO
	.align		4
.L_21:
        /*0028*/ 	.byte	0x04, 0x17
        /*002a*/ 	.short	(.L_23 - .L_22)
.L_22:
        /*002c*/ 	.word	0x00000000
        /*0030*/ 	.short	0x0004
        /*0032*/ 	.short	0x0020
        /*0034*/ 	.byte	0x00, 0xf5, 0x21, 0x00


	//----- nvinfo : EIATTR_KPARAM_INFO
	.align		4
.L_23:
        /*0038*/ 	.byte	0x04, 0x17
        /*003a*/ 	.short	(.L_25 - .L_24)
.L_24:
        /*003c*/ 	.word	0x00000000
        /*0040*/ 	.short	0x0003
        /*0042*/ 	.short	0x0018
        /*0044*/ 	.byte	0x00, 0xf5, 0x21, 0x00


	//----- nvinfo : EIATTR_KPARAM_INFO
	.align		4
.L_25:
        /*0048*/ 	.byte	0x04, 0x17
        /*004a*/ 	.short	(.L_27 - .L_26)
.L_26:
        /*004c*/ 	.word	0x00000000
        /*0050*/ 	.short	0x0002
        /*0052*/ 	.short	0x0010
        /*0054*/ 	.byte	0x00, 0xf5, 0x21, 0x00


	//----- nvinfo : EIATTR_KPARAM_INFO
	.align		4
.L_27:
        /*0058*/ 	.byte	0x04, 0x17
        /*005a*/ 	.short	(.L_29 - .L_28)
.L_28:
        /*005c*/ 	.word	0x00000000
        /*0060*/ 	.short	0x0001
        /*0062*/ 	.short	0x0008
        /*0064*/ 	.byte	0x00, 0xf5, 0x21, 0x00


	//----- nvinfo : EIATTR_KPARAM_INFO
	.align		4
.L_29:
        /*0068*/ 	.byte	0x04, 0x17
        /*006a*/ 	.short	(.L_31 - .L_30)
.L_30:
        /*006c*/ 	.word	0x00000000
        /*0070*/ 	.short	0x0000
        /*0072*/ 	.short	0x0000
        /*0074*/ 	.byte	0x00, 0xf5, 0x21, 0x00


	//----- nvinfo : EIATTR_SPARSE_MMA_MASK
	.align		4
.L_31:
        /*0078*/ 	.byte	0x03, 0x50
        /*007a*/ 	.short	0x0000


	//----- nvinfo : EIATTR_MAXREG_COUNT
	.align		4
        /*007c*/ 	.byte	0x03, 0x1b
        /*007e*/ 	.short	0x00ff


	//----- nvinfo : EIATTR_MERCURY_ISA_VERSION
	.align		4
        /*0080*/ 	.byte	0x03, 0x5f
        /*0082*/ 	.short	0x0101


	//----- nvinfo : EIATTR_VRC_CTA_INIT_COUNT
	.align		4
        /*0084*/ 	.byte	0x02, 0x4a
	.zero		1
	.zero		1


	//----- nvinfo : EIATTR_EXIT_INSTR_OFFSETS
	.align		4
        /*0088*/ 	.byte	0x04, 0x1c
        /*008a*/ 	.short	(.L_33 - .L_32)


	//   ....[0]....
.L_32:
        /*008c*/ 	.word	0x00000300


	//----- nvinfo : EIATTR_CRS_STACK_SIZE
	.align		4
.L_33:
        /*0090*/ 	.byte	0x04, 0x1e
        /*0092*/ 	.short	(.L_35 - .L_34)
.L_34:
        /*0094*/ 	.word	0x00000000


	//----- nvinfo : EIATTR_CBANK_PARAM_SIZE
	.align		4
.L_35:
        /*0098*/ 	.byte	0x03, 0x19
        /*009a*/ 	.short	0x0038


	//----- nvinfo : EIATTR_PARAM_CBANK
	.align		4
        /*009c*/ 	.byte	0x04, 0x0a
        /*009e*/ 	.short	(.L_37 - .L_36)
	.align		4
.L_36:
        /*00a0*/ 	.word	index@(.nv.constant0._Z8distancePfS_S_S_S_S_S_)
        /*00a4*/ 	.short	0x0380
        /*00a6*/ 	.short	0x0038


	//----- nvinfo : EIATTR_SW_WAR
	.align		4
.L_37:
        /*00a8*/ 	.byte	0x04, 0x36
        /*00aa*/ 	.short	(.L_39 - .L_38)
.L_38:
        /*00ac*/ 	.word	0x00000008
.L_39:


//--------------------- .nv.info._Z16reciprocalKernelPfj --------------------------
	.section	.nv.info._Z16reciprocalKernelPfj,"",@"SHT_CUDA_INFO"
	.sectionflags	@""
	.align	4


	//----- nvinfo : EIATTR_CUDA_API_VERSION
	.align		4
        /*0000*/ 	.byte	0x04, 0x37
        /*0002*/ 	.short	(.L_41 - .L_40)
.L_40:
        /*0004*/ 	.word	0x00000082


	//----- nvinfo : EIATTR_KPARAM_INFO
	.align		4
.L_41:
        /*0008*/ 	.byte	0x04, 0x17
        /*000a*/ 	.short	(.L_43 - .L_42)
.L_42:
        /*000c*/ 	.word	0x00000000
        /*0010*/ 	.short	0x0001
        /*0012*/ 	.short	0x0008
        /*0014*/ 	.byte	0x00, 0xf0, 0x11, 0x00


	//----- nvinfo : EIATTR_KPARAM_INFO
	.align		4
.L_43:
        /*0018*/ 	.byte	0x04, 0x17
        /*001a*/ 	.short	(.L_45 - .L_44)
.L_44:
        /*001c*/ 	.word	0x00000000
        /*0020*/ 	.short	0x0000
        /*0022*/ 	.short	0x0000
        /*0024*/ 	.byte	0x00, 0xf5, 0x21, 0x00


	//----- nvinfo : EIATTR_SPARSE_MMA_MASK
	.align		4
.L_45:
        /*0028*/ 	.byte	0x03, 0x50
        /*002a*/ 	.short	0x0000


	//----- nvinfo : EIATTR_MAXREG_COUNT
	.align		4
        /*002c*/ 	.byte	0x03, 0x1b
        /*002e*/ 	.short	0x00ff


	//----- nvinfo : EIATTR_MERCURY_ISA_VERSION
	.align		4
        /*0030*/ 	.byte	0x03, 0x5f
        /*0032*/ 	.short	0x0101


	//----- nvinfo : EIATTR_VRC_CTA_INIT_COUNT
	.align		4
        /*0034*/ 	.byte	0x02, 0x4a
	.zero		1
	.zero		1


	//----- nvinfo : EIATTR_EXIT_INSTR_OFFSETS
	.align		4
        /*0038*/ 	.byte	0x04, 0x1c
        /*003a*/ 	.short	(.L_47 - .L_46)


	//   ....[0]....
.L_46:
        /*003c*/ 	.word	0x00000070


	//   ....[1]....
        /*0040*/ 	.word	0x000001a0


	//----- nvinfo : EIATTR_CRS_STACK_SIZE
	.align		4
.L_47:
        /*0044*/ 	.byte	0x04, 0x1e
        /*0046*/ 	.short	(.L_49 - .L_48)
.L_48:
        /*0048*/ 	.word	0x00000000


	//----- nvinfo : EIATTR_CBANK_PARAM_SIZE
	.align		4
.L_49:
        /*004c*/ 	.byte	0x03, 0x19
        /*004e*/ 	.short	0x000c


	//----- nvinfo : EIATTR_PARAM_CBANK
	.align		4
        /*0050*/ 	.byte	0x04, 0x0a
        /*0052*/ 	.short	(.L_51 - .L_50)
	.align		4
.L_50:
        /*0054*/ 	.word	index@(.nv.constant0._Z16reciprocalKernelPfj)
        /*0058*/ 	.short	0x0380
        /*005a*/ 	.short	0x000c


	//----- nvinfo : EIATTR_SW_WAR
	.align		4
.L_51:
        /*005c*/ 	.byte	0x04, 0x36
        /*005e*/ 	.short	(.L_53 - .L_52)
.L_52:
        /*0060*/ 	.word	0x00000008
.L_53:


//--------------------- .nv.callgraph             --------------------------
	.section	.nv.callgraph,"",@"SHT_CUDA_CALLGRAPH"
	.align	4
	.sectionentsize	8
	.align		4
        /*0000*/ 	.word	0x00000000
	.align		4
        /*0004*/ 	.word	0xffffffff
	.align		4
        /*0008*/ 	.word	0x00000000
	.align		4
        /*000c*/ 	.word	0xfffffffe
	.align		4
        /*0010*/ 	.word	0x00000000
	.align		4
        /*0014*/ 	.word	0xfffffffd
	.align		4
        /*0018*/ 	.word	0x00000000
	.align		4
        /*001c*/ 	.word	0xfffffffc


//--------------------- .text._Z8distancePfS_S_S_S_S_S_ --------------------------
	.section	.text._Z8distancePfS_S_S_S_S_S_,"ax",@progbits
	.align	128
        .global         _Z8distancePfS_S_S_S_S_S_
        .type           _Z8distancePfS_S_S_S_S_S_,@function
        .size           _Z8distancePfS_S_S_S_S_S_,(.L_x_13 - _Z8distancePfS_S_S_S_S_S_)
        .other          _Z8distancePfS_S_S_S_S_S_,@"STO_CUDA_ENTRY STV_DEFAULT"
_Z8distancePfS_S_S_S_S_S_:
.text._Z8distancePfS_S_S_S_S_S_:
[----:B------:R-:W-:Y:S01]  /*0000*/  LDC R1, c[0x0][0x37c] ;  /* 0x0000df00ff017b82 */ /* 0x000fe20000000800 */
[----:B------:R-:W0:Y:S07]  /*0010*/  S2R R2, SR_CTAID.X ;  /* 0x0000000000027919 */ /* 0x000e2e0000002500 */
[----:B------:R-:W1:Y:S01]  /*0020*/  LDC.64 R12, c[0x0][0x390] ;  /* 0x0000e400ff0c7b82 */ /* 0x000e620000000a00 */
[----:B------:R-:W0:Y:S01]  /*0030*/  LDCU UR6, c[0x0][0x360] ;  /* 0x00006c00ff0677ac */ /* 0x000e220008000800 */
[----:B------:R-:W0:Y:S01]  /*0040*/  S2R R3, SR_TID.X ;  /* 0x0000000000037919 */ /* 0x000e220000002100 */
[----:B------:R-:W2:Y:S05]  /*0050*/  LDCU.64 UR4, c[0x0][0x358] ;  /* 0x00006b00ff0477ac */ /* 0x000eaa0008000a00 */
[----:B------:R-:W3:Y:S08]  /*0060*/  LDC.64 R14, c[0x0][0x3a8] ;  /* 0x0000ea00ff0e7b82 */ /* 0x000ef00000000a00 */
[----:B------:R-:W4:Y:S08]  /*0070*/  LDC.64 R8, c[0x0][0x388] ;  /* 0x0000e200ff087b82 */ /* 0x000f300000000a00 */
[----:B------:R-:W5:Y:S08]  /*0080*/  LDC.64 R10, c[0x0][0x3a0] ;  /* 0x0000e800ff0a7b82 */ /* 0x000f700000000a00 */
[----:B------:R-:W5:Y:S01]  /*0090*/  LDC.64 R6, c[0x0][0x398] ;  /* 0x0000e600ff067b82 */ /* 0x000f620000000a00 */
[----:B0-----:R-:W-:-:S04]  /*00a0*/  IMAD R2, R2, UR6, R3 ;  /* 0x0000000602027c24 */ /* 0x001fc8000f8e0203 */
[----:B-1----:R-:W-:-:S03]  /*00b0*/  IMAD.WIDE R12, R2, 0x4, R12 ;  /* 0x00000004020c7825 */ /* 0x002fc600078e020c */
[----:B------:R-:W0:Y:S01]  /*00c0*/  LDC.64 R4, c[0x0][0x3b0] ;  /* 0x0000ec00ff047b82 */ /* 0x000e220000000a00 */
[C---:B---3--:R-:W-:Y:S02]  /*00d0*/  IMAD.WIDE R14, R2.reuse, 0x4, R14 ;  /* 0x00000004020e7825 */ /* 0x048fe400078e020e */
[----:B--2---:R-:W2:Y:S02]  /*00e0*/  LDG.E R12, desc[UR4][R12.64] ;  /* 0x000000040c0c7981 */ /* 0x004ea4000c1e1900 */
[C---:B----4-:R-:W-:Y:S02]  /*00f0*/  IMAD.WIDE R8, R2.reuse, 0x4, R8 ;  /* 0x0000000402087825 */ /* 0x050fe400078e0208 */
[----:B------:R-:W2:Y:S02]  /*0100*/  LDG.E R15, desc[UR4][R14.64] ;  /* 0x000000040e0f7981 */ /* 0x000ea4000c1e1900 */
[C---:B-----5:R-:W-:Y:S02]  /*0110*/  IMAD.WIDE R10, R2.reuse, 0x4, R10 ;  /* 0x00000004020a7825 */ /* 0x060fe400078e020a */
[----:B------:R-:W3:Y:S02]  /*0120*/  LDG.E R8, desc[UR4][R8.64] ;  /* 0x0000000408087981 */ /* 0x000ee4000c1e1900 */
[----:B------:R-:W-:-:S02]  /*0130*/  IMAD.WIDE R6, R2, 0x4, R6 ;  /* 0x0000000402067825 */ /* 0x000fc400078e0206 */
[----:B------:R-:W3:Y:S04]  /*0140*/  LDG.E R11, desc[UR4][R10.64] ;  /* 0x000000040a0b7981 */ /* 0x000ee8000c1e1900 */
[----:B------:R-:W4:Y:S01]  /*0150*/  LDG.E R6, desc[UR4][R6.64] ;  /* 0x0000000406067981 */ /* 0x000f22000c1e1900 */
[----:B0-----:R-:W-:-:S06]  /*0160*/  IMAD.WIDE R4, R2, 0x4, R4 ;  /* 0x0000000402047825 */ /* 0x001fcc00078e0204 */
[----:B------:R-:W4:Y:S01]  /*0170*/  LDG.E R5, desc[UR4][R4.64] ;  /* 0x0000000404057981 */ /* 0x000f22000c1e1900 */
[----:B------:R-:W-:Y:S01]  /*0180*/  BSSY.RECONVERGENT B0, `(.L_x_0) ;  /* 0x0000014000007945 */ /* 0x000fe20003800200 */
[----:B--2---:R-:W-:-:S04]  /*0190*/  FADD R3, R12, -R15 ;  /* 0x8000000f0c037221 */ /* 0x004fc80000000000 */
[----:B------:R-:W-:Y:S01]  /*01a0*/  FMUL R3, R3, R3 ;  /* 0x0000000303037220 */ /* 0x000fe20000400000 */
[----:B---3--:R-:W-:-:S04]  /*01b0*/  FADD R0, R8, -R11 ;  /* 0x8000000b08007221 */ /* 0x008fc80000000000 */
[----:B------:R-:W-:Y:S01]  /*01c0*/  FFMA R3, R0, R0, R3 ;  /* 0x0000000000037223 */ /* 0x000fe20000000003 */
[----:B----4-:R-:W-:-:S04]  /*01d0*/  FADD R8, R6, -R5 ;  /* 0x8000000506087221 */ /* 0x010fc80000000000 */
[----:B------:R-:W-:-:S04]  /*01e0*/  FFMA R3, R8, R8, R3 ;  /* 0x0000000808037223 */ /* 0x000fc80000000003 */
[----:B------:R-:W-:-:S05]  /*01f0*/  FADD R0, R3, 1 ;  /* 0x3f80000003007421 */ /* 0x000fca0000000000 */
[----:B------:R-:W-:Y:S01]  /*0200*/  IADD3 R8, PT, PT, R0, -0xd000000, RZ ;  /* 0xf300000000087810 */ /* 0x000fe20007ffe0ff */
[----:B------:R0:W1:Y:S03]  /*0210*/  MUFU.RSQ R3, R0 ;  /* 0x0000000000037308 */ /* 0x0000660000001400 */
[----:B------:R-:W-:-:S13]  /*0220*/  ISETP.GT.U32.AND P0, PT, R8, 0x727fffff, PT ;  /* 0x727fffff0800780c */ /* 0x000fda0003f04070 */
[----:B0-----:R-:W-:Y:S05]  /*0230*/  @!P0 BRA `(.L_x_1) ;  /* 0x0000000000108947 */ /* 0x001fea0003800000 */
[----:B------:R-:W-:-:S07]  /*0240*/  MOV R8, 0x260 ;  /* 0x0000026000087802 */ /* 0x000fce0000000f00 */
[----:B-1----:R-:W-:Y:S05]  /*0250*/  CALL.REL.NOINC `($__internal_0_$__cuda_sm20_sqrt_rn_f32_slowpath) ;  /* 0x00000000002c7944 */ /* 0x002fea0003c00000 */
[----:B------:R-:W-:Y:S01]  /*0260*/  MOV R7, R3 ;  /* 0x0000000300077202 */ /* 0x000fe20000000f00 */
[----:B------:R-:W-:Y:S06]  /*0270*/  BRA `(.L_x_2) ;  /* 0x0000000000107947 */ /* 0x000fec0003800000 */
.L_x_1:
[----:B-1----:R-:W-:Y:S01]  /*0280*/  FMUL.FTZ R7, R0, R3 ;  /* 0x0000000300077220 */ /* 0x002fe20000410000 */
[----:B------:R-:W-:-:S03]  /*0290*/  FMUL.FTZ R3, R3, 0.5 ;  /* 0x3f00000003037820 */ /* 0x000fc60000410000 */
[----:B------:R-:W-:-:S04]  /*02a0*/  FFMA R0, -R7, R7, R0 ;  /* 0x0000000707007223 */ /* 0x000fc80000000100 */
[----:B------:R-:W-:-:S07]  /*02b0*/  FFMA R7, R0, R3, R7 ;  /* 0x0000000300077223 */ /* 0x000fce0000000007 */
.L_x_2:
[----:B------:R-:W-:Y:S05]  /*02c0*/  BSYNC.RECONVERGENT B0 ;  /* 0x0000000000007941 */ /* 0x000fea0003800200 */
.L_x_0:
[----:B------:R-:W0:Y:S02]  /*02d0*/  LDC.64 R4, c[0x0][0x380] ;  /* 0x0000e000ff047b82 */ /* 0x000e240000000a00 */
[----:B0-----:R-:W-:-:S05]  /*02e0*/  IMAD.WIDE R2, R2, 0x4, R4 ;  /* 0x0000000402027825 */ /* 0x001fca00078e0204 */
[----:B------:R-:W-:Y:S01]  /*02f0*/  STG.E desc[UR4][R2.64], R7 ;  /* 0x0000000702007986 */ /* 0x000fe2000c101904 */
[----:B------:R-:W-:Y:S05]  /*0300*/  EXIT ;  /* 0x000000000000794d */ /* 0x000fea0003800000 */
        .weak           $__internal_0_$__cuda_sm20_sqrt_rn_f32_slowpath
        .type           $__internal_0_$__cuda_sm20_sqrt_rn_f32_slowpath,@function
        .size           $__internal_0_$__cuda_sm20_sqrt_rn_f32_slowpath,(.L_x_13 - $__internal_0_$__cuda_sm20_sqrt_rn_f32_slowpath)
$__internal_0_$__cuda_sm20_sqrt_rn_f32_slowpath:
[----:B------:R-:W-:-:S13]  /*0310*/  LOP3.LUT P0, RZ, R0, 0x7fffffff, RZ, 0xc0, !PT ;  /* 0x7fffffff00ff7812 */ /* 0x000fda000780c0ff */
[----:B------:R-:W-:Y:S01]  /*0320*/  @!P0 MOV R3, R0 ;  /* 0x0000000000038202 */ /* 0x000fe20000000f00 */
[----:B------:R-:W-:Y:S06]  /*0330*/  @!P0 BRA `(.L_x_3) ;  /* 0x0000000000408947 */ /* 0x000fec0003800000 */
[----:B------:R-:W-:-:S13]  /*0340*/  FSETP.GEU.FTZ.AND P0, PT, R0, RZ, PT ;  /* 0x000000ff0000720b */ /* 0x000fda0003f1e000 */
[----:B------:R-:W-:Y:S01]  /*0350*/  @!P0 MOV R3, 0x7fffffff ;  /* 0x7fffffff00038802 */ /* 0x000fe20000000f00 */
[----:B------:R-:W-:Y:S06]  /*0360*/  @!P0 BRA `(.L_x_3) ;  /* 0x0000000000348947 */ /* 0x000fec0003800000 */
[----:B------:R-:W-:-:S13]  /*0370*/  FSETP.GTU.FTZ.AND P0, PT, |R0|, +INF , PT ;  /* 0x7f8000000000780b */ /* 0x000fda0003f1c200 */
[----:B------:R-:W-:Y:S01]  /*0380*/  @P0 FADD.FTZ R3, R0, 1 ;  /* 0x3f80000000030421 */ /* 0x000fe20000010000 */
[----:B------:R-:W-:Y:S06]  /*0390*/  @P0 BRA `(.L_x_3) ;  /* 0x0000000000280947 */ /* 0x000fec0003800000 */
[----:B------:R-:W-:-:S13]  /*03a0*/  FSETP.NEU.FTZ.AND P0, PT, |R0|, +INF , PT ;  /* 0x7f8000000000780b */ /* 0x000fda0003f1d200 */
[----:B------:R-:W-:-:S04]  /*03b0*/  @P0 FFMA R4, R0, 1.84467440737095516160e+19, RZ ;  /* 0x5f80000000040823 */ /* 0x000fc800000000ff */
[----:B------:R-:W0:Y:S02]  /*03c0*/  @P0 MUFU.RSQ R3, R4 ;  /* 0x0000000400030308 */ /* 0x000e240000001400 */
[----:B0-----:R-:W-:Y:S01]  /*03d0*/  @P0 FMUL.FTZ R5, R4, R3 ;  /* 0x0000000304050220 */ /* 0x001fe20000410000 */
[----:B------:R-:W-:Y:S01]  /*03e0*/  @P0 FMUL.FTZ R7, R3, 0.5 ;  /* 0x3f00000003070820 */ /* 0x000fe20000410000 */
[----:B------:R-:W-:Y:S02]  /*03f0*/  @!P0 MOV R3, R0 ;  /* 0x0000000000038202 */ /* 0x000fe40000000f00 */
[----:B------:R-:W-:-:S04]  /*0400*/  @P0 FADD.FTZ R6, -R5, -RZ ;  /* 0x800000ff05060221 */ /* 0x000fc80000010100 */
[----:B------:R-:W-:-:S04]  /*0410*/  @P0 FFMA R6, R5, R6, R4 ;  /* 0x0000000605060223 */ /* 0x000fc80000000004 */
[----:B------:R-:W-:-:S04]  /*0420*/  @P0 FFMA R6, R6, R7, R5 ;  /* 0x0000000706060223 */ /* 0x000fc80000000005 */
[----:B------:R-:W-:-:S07]  /*0430*/  @P0 FMUL.FTZ R3, R6, 2.3283064365386962891e-10 ;  /* 0x2f80000006030820 */ /* 0x000fce0000410000 */
.L_x_3:
[----:B------:R-:W-:Y:S01]  /*0440*/  HFMA2 R5, -RZ, RZ, 0, 0 ;  /* 0x00000000ff057431 */ /* 0x000fe200000001ff */
[----:B------:R-:W-:-:S04]  /*0450*/  MOV R4, R8 ;  /* 0x0000000800047202 */ /* 0x000fc80000000f00 */
[----:B------:R-:W-:Y:S05]  /*0460*/  RET.REL.NODEC R4 `(_Z8distancePfS_S_S_S_S_S_) ;  /* 0xfffffff804e47950 */ /* 0x000fea0003c3ffff */
.L_x_4:
[----:B------:R-:W-:-:S00]  /*0470*/  BRA `(.L_x_4) ;  /* 0xfffffffc00fc7947 */ /* 0x000fc0000383ffff */
[----:B------:R-:W-:-:S00]  /*0480*/  NOP ;  /* 0x0000000000007918 */ /* 0x000fc00000000000 */
[----:B------:R-:W-:-:S00]  /*0490*/  NOP ;  /* 0x0000000000007918 */ /* 0x000fc00000000000 */
[----:B------:R-:W-:-:S00]  /*04a0*/  NOP ;  /* 0x0000000000007918 */ /* 0x000fc00000000000 */
[----:B------:R-:W-:-:S00]  /*04b0*/  NOP ;  /* 0x0000000000007918 */ /* 0x000fc00000000000 */
[----:B------:R-:W-:-:S00]  /*04c0*/  NOP ;  /* 0x0000000000007918 */ /* 0x000fc00000000000 */
[----:B------:R-:W-:-:S00]  /*04d0*/  NOP ;  /* 0x0000000000007918 */ /* 0x000fc00000000000 */
[----:B------:R-:W-:-:S00]  /*04e0*/  NOP ;  /* 0x0000000000007918 */ /* 0x000fc00000000000 */
[----:B------:R-:W-:-:S00]  /*04f0*/  NOP ;  /* 0x0000000000007918 */ /* 0x000fc00000000000 */
.L_x_13:


//--------------------- .text._Z16reciprocalKernelPfj --------------------------
	.section	.text._Z16reciprocalKernelPfj,"ax",@progbits
	.align	128
        .global         _Z16reciprocalKernelPfj
        .type           _Z16reciprocalKernelPfj,@function
        .size           _Z16reciprocalKernelPfj,(.L_x_14 - _Z16reciprocalKernelPfj)
        .other          _Z16reciprocalKernelPfj,@"STO_CUDA_ENTRY STV_DEFAULT"
_Z16reciprocalKernelPfj:
.text._Z16reciprocalKernelPfj:
[----:B------:R-:W-:Y:S01]  /*0000*/  LDC R1, c[0x0][0x37c] ;  /* 0x0000df00ff017b82 */ /* 0x000fe20000000800 */
[----:B------:R-:W0:Y:S07]  /*0010*/  S2R R0, SR_TID.X ;  /* 0x0000000000007919 */ /* 0x000e2e0000002100 */
[----:B------:R-:W0:Y:S01]  /*0020*/  S2UR UR4, SR_CTAID.X ;  /* 0x00000000000479c3 */ /* 0x000e220000002500 */
[----:B------:R-:W1:Y:S07]  /*0030*/  LDCU UR5, c[0x0][0x388] ;  /* 0x00007100ff0577ac */ /* 0x000e6e0008000800 */
[----:B------:R-:W0:Y:S02]  /*0040*/  LDC R3, c[0x0][0x360] ;  /* 0x0000d800ff037b82 */ /* 0x000e240000000800 */
[----:B0-----:R-:W-:-:S05]  /*0050*/  IMAD R3, R3, UR4, R0 ;  /* 0x0000000403037c24 */ /* 0x001fca000f8e0200 */
[----:B-1----:R-:W-:-:S13]  /*0060*/  ISETP.GE.U32.AND P0, PT, R3, UR5, PT ;  /* 0x0000000503007c0c */ /* 0x002fda000bf06070 */
[----:B------:R-:W-:Y:S05]  /*0070*/  @P0 EXIT ;  /* 0x000000000000094d */ /* 0x000fea0003800000 */
[----:B------:R-:W0:Y:S01]  /*0080*/  LDC.64 R4, c[0x0][0x380] ;  /* 0x0000e000ff047b82 */ /* 0x000e220000000a00 */
[----:B------:R-:W1:Y:S01]  /*0090*/  LDCU.64 UR4, c[0x0][0x358] ;  /* 0x00006b00ff0477ac */ /* 0x000e620008000a00 */
[----:B0-----:R-:W-:-:S05]  /*00a0*/  IMAD.WIDE.U32 R4, R3, 0x4, R4 ;  /* 0x0000000403047825 */ /* 0x001fca00078e0004 */
[----:B-1----:R-:W2:Y:S01]  /*00b0*/  LDG.E R0, desc[UR4][R4.64] ;  /* 0x0000000404007981 */ /* 0x002ea2000c1e1900 */
[----:B------:R-:W-:Y:S01]  /*00c0*/  BSSY.RECONVERGENT B0, `(.L_x_5) ;  /* 0x000000c000007945 */ /* 0x000fe20003800200 */
[----:B--2---:R-:W-:-:S05]  /*00d0*/  VIADD R2, R0, 0x1800000 ;  /* 0x0180000000027836 */ /* 0x004fca0000000000 */
[----:B------:R-:W-:-:S04]  /*00e0*/  LOP3.LUT R2, R2, 0x7f800000, RZ, 0xc0, !PT ;  /* 0x7f80000002027812 */ /* 0x000fc800078ec0ff */
[----:B------:R-:W-:-:S13]  /*00f0*/  ISETP.GT.U32.AND P0, PT, R2, 0x1ffffff, PT ;  /* 0x01ffffff0200780c */ /* 0x000fda0003f04070 */
[----:B------:R-:W-:Y:S05]  /*0100*/  @P0 BRA `(.L_x_6) ;  /* 0x00000000000c0947 */ /* 0x000fea0003800000 */
[----:B------:R-:W-:-:S07]  /*0110*/  MOV R6, 0x130 ;  /* 0x0000013000067802 */ /* 0x000fce0000000f00 */
[----:B------:R-:W-:Y:S05]  /*0120*/  CALL.REL.NOINC `($__internal_1_$__cuda_sm20_rcp_rn_f32_slowpath) ;  /* 0x0000000000207944 */ /* 0x000fea0003c00000 */
[----:B------:R-:W-:Y:S05]  /*0130*/  BRA `(.L_x_7) ;  /* 0x0000000000107947 */ /* 0x000fea0003800000 */
.L_x_6:
[----:B------:R-:W0:Y:S02]  /*0140*/  MUFU.RCP R3, R0 ;  /* 0x0000000000037308 */ /* 0x000e240000001000 */
[----:B0-----:R-:W-:-:S04]  /*0150*/  FFMA R2, R0, R3, -1 ;  /* 0xbf80000000027423 */ /* 0x001fc80000000003 */
[----:B------:R-:W-:-:S04]  /*0160*/  FADD.FTZ R2, -R2, -RZ ;  /* 0x800000ff02027221 */ /* 0x000fc80000010100 */
[----:B------:R-:W-:-:S07]  /*0170*/  FFMA R3, R3, R2, R3 ;  /* 0x0000000203037223 */ /* 0x000fce0000000003 */
.L_x_7:
[----:B------:R-:W-:Y:S05]  /*0180*/  BSYNC.RECONVERGENT B0 ;  /* 0x0000000000007941 */ /* 0x000fea0003800200 */
.L_x_5:
[----:B------:R-:W-:Y:S01]  /*0190*/  STG.E desc[UR4][R4.64], R3 ;  /* 0x0000000304007986 */ /* 0x000fe2000c101904 */
[----:B------:R-:W-:Y:S05]  /*01a0*/  EXIT ;  /* 0x000000000000794d */ /* 0x000fea0003800000 */
        .weak           $__internal_1_$__cuda_sm20_rcp_rn_f32_slowpath
        .type           $__internal_1_$__cuda_sm20_rcp_rn_f32_slowpath,@function
        .size           $__internal_1_$__cuda_sm20_rcp_rn_f32_slowpath,(.L_x_14 - $__internal_1_$__cuda_sm20_rcp_rn_f32_slowpath)
$__internal_1_$__cuda_sm20_rcp_rn_f32_slowpath:
[----:B------:R-:W-:Y:S01]  /*01b0*/  IMAD.SHL.U32 R2, R0, 0x2, RZ ;  /* 0x0000000200027824 */ /* 0x000fe200078e00ff */
[----:B------:R-:W-:Y:S04]  /*01c0*/  BSSY.RECONVERGENT B1, `(.L_x_8) ;  /* 0x0000030000017945 */ /* 0x000fe80003800200 */
[----:B------:R-:W-:-:S04]  /*01d0*/  SHF.R.U32.HI R2, RZ, 0x18, R2 ;  /* 0x00000018ff027819 */ /* 0x000fc80000011602 */
[----:B------:R-:W-:-:S13]  /*01e0*/  ISETP.NE.U32.AND P0, PT, R2, RZ, PT ;  /* 0x000000ff0200720c */ /* 0x000fda0003f05070 */
[----:B------:R-:W-:Y:S05]  /*01f0*/  @P0 BRA `(.L_x_9) ;  /* 0x0000000000280947 */ /* 0x000fea0003800000 */
[----:B------:R-:W-:-:S05]  /*0200*/  IMAD.SHL.U32 R2, R0, 0x2, RZ ;  /* 0x0000000200027824 */ /* 0x000fca00078e00ff */
[----:B------:R-:W-:-:S13]  /*0210*/  ISETP.NE.AND P0, PT, R2, RZ, PT ;  /* 0x000000ff0200720c */ /* 0x000fda0003f05270 */
[----:B------:R-:W-:Y:S01]  /*0220*/  @P0 FFMA R7, R0, 1.84467440737095516160e+19, RZ ;  /* 0x5f80000000070823 */ /* 0x000fe200000000ff */
[----:B------:R-:W-:Y:S08]  /*0230*/  @!P0 MUFU.RCP R3, R0 ;  /* 0x0000000000038308 */ /* 0x000ff00000001000 */
[----:B------:R-:W0:Y:S02]  /*0240*/  @P0 MUFU.RCP R2, R7 ;  /* 0x0000000700020308 */ /* 0x000e240000001000 */
[----:B0-----:R-:W-:-:S04]  /*0250*/  @P0 FFMA R8, R7, R2, -1 ;  /* 0xbf80000007080423 */ /* 0x001fc80000000002 */
[----:B------:R-:W-:-:S04]  /*0260*/  @P0 FADD.FTZ R9, -R8, -RZ ;  /* 0x800000ff08090221 */ /* 0x000fc80000010100 */
[----:B------:R-:W-:-:S04]  /*0270*/  @P0 FFMA R2, R2, R9, R2 ;  /* 0x0000000902020223 */ /* 0x000fc80000000002 */
[----:B------:R-:W-:Y:S01]  /*0280*/  @P0 FFMA R3, R2, 1.84467440737095516160e+19, RZ ;  /* 0x5f80000002030823 */ /* 0x000fe200000000ff */
[----:B------:R-:W-:Y:S06]  /*0290*/  BRA `(.L_x_10) ;  /* 0x0000000000887947 */ /* 0x000fec0003800000 */
.L_x_9:
[----:B------:R-:W-:-:S05]  /*02a0*/  VIADD R3, R2, 0xffffff03 ;  /* 0xffffff0302037836 */ /* 0x000fca0000000000 */
[----:B------:R-:W-:-:S13]  /*02b0*/  ISETP.GT.U32.AND P0, PT, R3, 0x1, PT ;  /* 0x000000010300780c */ /* 0x000fda0003f04070 */
[----:B------:R-:W-:Y:S05]  /*02c0*/  @P0 BRA `(.L_x_11) ;  /* 0x0000000000780947 */ /* 0x000fea0003800000 */
[----:B------:R-:W-:Y:S01]  /*02d0*/  LOP3.LUT R7, R0, 0x7fffff, RZ, 0xc0, !PT ;  /* 0x007fffff00077812 */ /* 0x000fe200078ec0ff */
[----:B------:R-:W-:-:S03]  /*02e0*/  IMAD.MOV.U32 R12, RZ, RZ, 0x3 ;  /* 0x00000003ff0c7424 */ /* 0x000fc600078e00ff */
[----:B------:R-:W-:Y:S02]  /*02f0*/  LOP3.LUT R7, R7, 0x3f800000, RZ, 0xfc, !PT ;  /* 0x3f80000007077812 */ /* 0x000fe400078efcff */
[----:B------:R-:W-:Y:S02]  /*0300*/  SHF.L.U32 R11, R12, R3, RZ ;  /* 0x000000030c0b7219 */ /* 0x000fe400000006ff */
[----:B------:R-:W0:Y:S02]  /*0310*/  MUFU.RCP R8, R7 ;  /* 0x0000000700087308 */ /* 0x000e240000001000 */
[----:B0-----:R-:W-:-:S04]  /*0320*/  FFMA R9, R7, R8, -1 ;  /* 0xbf80000007097423 */ /* 0x001fc80000000008 */
[----:B------:R-:W-:-:S04]  /*0330*/  FADD.FTZ R9, -R9, -RZ ;  /* 0x800000ff09097221 */ /* 0x000fc80000010100 */
[CCC-:B------:R-:W-:Y:S01]  /*0340*/  FFMA.RM R10, R8.reuse, R9.reuse, R8.reuse ;  /* 0x00000009080a7223 */ /* 0x1c0fe20000004008 */
[----:B------:R-:W-:-:S04]  /*0350*/  FFMA.RP R9, R8, R9, R8 ;  /* 0x0000000908097223 */ /* 0x000fc80000008008 */
[C---:B------:R-:W-:Y:S02]  /*0360*/  LOP3.LUT R8, R10.reuse, 0x7fffff, RZ, 0xc0, !PT ;  /* 0x007fffff0a087812 */ /* 0x040fe400078ec0ff */
[----:B------:R-:W-:Y:S02]  /*0370*/  FSETP.NEU.FTZ.AND P0, PT, R10, R9, PT ;  /* 0x000000090a00720b */ /* 0x000fe40003f1d000 */
[----:B------:R-:W-:Y:S02]  /*0380*/  LOP3.LUT R8, R8, 0x800000, RZ, 0xfc, !PT ;  /* 0x0080000008087812 */ /* 0x000fe400078efcff */
[----:B------:R-:W-:Y:S02]  /*0390*/  SEL R9, RZ, 0xffffffff, !P0 ;  /* 0xffffffffff097807 */ /* 0x000fe40004000000 */
[----:B------:R-:W-:-:S03]  /*03a0*/  LOP3.LUT R10, R11, R8, RZ, 0xc0, !PT ;  /* 0x000000080b0a7212 */ /* 0x000fc600078ec0ff */
[----:B------:R-:W-:Y:S01]  /*03b0*/  IMAD.MOV R9, RZ, RZ, -R9 ;  /* 0x000000ffff097224 */ /* 0x000fe200078e0a09 */
[----:B------:R-:W-:-:S04]  /*03c0*/  SHF.R.U32.HI R10, RZ, R3, R10 ;  /* 0x00000003ff0a7219 */ /* 0x000fc8000001160a */
[----:B------:R-:W-:Y:S02]  /*03d0*/  LOP3.LUT P1, RZ, R9, R3, R8, 0xf8, !PT ;  /* 0x0000000309ff7212 */ /* 0x000fe4000782f808 */
[C---:B------:R-:W-:Y:S02]  /*03e0*/  LOP3.LUT P0, RZ, R10.reuse, 0x1, RZ, 0xc0, !PT ;  /* 0x000000010aff7812 */ /* 0x040fe4000780c0ff */
[----:B------:R-:W-:-:S04]  /*03f0*/  LOP3.LUT P2, RZ, R10, 0x2, RZ, 0xc0, !PT ;  /* 0x000000020aff7812 */ /* 0x000fc8000784c0ff */
[----:B------:R-:W-:Y:S02]  /*0400*/  PLOP3.LUT P0, PT, P0, P1, P2, 0xe0, 0x0 ;  /* 0x000000000000781c */ /* 0x000fe40000703c20 */
[----:B------:R-:W-:Y:S02]  /*0410*/  LOP3.LUT P1, RZ, R0, 0x7fffff, RZ, 0xc0, !PT ;  /* 0x007fffff00ff7812 */ /* 0x000fe4000782c0ff */
[----:B------:R-:W-:-:S05]  /*0420*/  SEL R3, RZ, 0x1, !P0 ;  /* 0x00000001ff037807 */ /* 0x000fca0004000000 */
[----:B------:R-:W-:-:S05]  /*0430*/  IMAD.MOV R3, RZ, RZ, -R3 ;  /* 0x000000ffff037224 */ /* 0x000fca00078e0a03 */
[----:B------:R-:W-:Y:S01]  /*0440*/  ISETP.GE.AND P0, PT, R3, RZ, PT ;  /* 0x000000ff0300720c */ /* 0x000fe20003f06270 */
[----:B------:R-:W-:-:S05]  /*0450*/  VIADD R3, R2, 0xffffff04 ;  /* 0xffffff0402037836 */ /* 0x000fca0000000000 */
[----:B------:R-:W-:-:S07]  /*0460*/  SHF.R.U32.HI R3, RZ, R3, R8 ;  /* 0x00000003ff037219 */ /* 0x000fce0000011608 */
[----:B------:R-:W-:-:S04]  /*0470*/  @!P0 VIADD R3, R3, 0x1 ;  /* 0x0000000103038836 */ /* 0x000fc80000000000 */
[----:B------:R-:W-:-:S05]  /*0480*/  @!P1 IMAD.SHL.U32 R3, R3, 0x2, RZ ;  /* 0x0000000203039824 */ /* 0x000fca00078e00ff */
[----:B------:R-:W-:Y:S01]  /*0490*/  LOP3.LUT R3, R3, 0x80000000, R0, 0xf8, !PT ;  /* 0x8000000003037812 */ /* 0x000fe200078ef800 */
[----:B------:R-:W-:Y:S06]  /*04a0*/  BRA `(.L_x_10) ;  /* 0x0000000000047947 */ /* 0x000fec0003800000 */
.L_x_11:
[----:B------:R0:W1:Y:S02]  /*04b0*/  MUFU.RCP R3, R0 ;  /* 0x0000000000037308 */ /* 0x0000640000001000 */
.L_x_10:
[----:B------:R-:W-:Y:S05]  /*04c0*/  BSYNC.RECONVERGENT B1 ;  /* 0x0000000000017941 */ /* 0x000fea0003800200 */
.L_x_8:
[----:B------:R-:W-:-:S04]  /*04d0*/  IMAD.MOV.U32 R7, RZ, RZ, 0x0 ;  /* 0x00000000ff077424 */ /* 0x000fc800078e00ff */
[----:B01----:R-:W-:Y:S05]  /*04e0*/  RET.REL.NODEC R6 `(_Z16reciprocalKernelPfj) ;  /* 0xfffffff806c47950 */ /* 0x003fea0003c3ffff */
.L_x_12:
        /* <DEDUP_REMOVED lines=9> */
.L_x_14:


//--------------------- .nv.shared.reserved.0     --------------------------
	.section	.nv.shared.reserved.0,"aw",@nobits
	.weak		__nv_reservedSMEM_offset_0_alias
	.size		__nv_reservedSMEM_offset_0_alias, 0, 64
	.other		__nv_reservedSMEM_offset_0_alias,@"STO_CUDA_RESERVED_SHARED STV_DEFAULT"
__nv_reservedSMEM_offset_0_alias:
	.zero		0
	.zero		64


//--------------------- .nv.constant0._Z8distancePfS_S_S_S_S_S_ --------------------------
	.section	.nv.constant0._Z8distancePfS_S_S_S_S_S_,"a",@progbits
	.sectionflags	@""
	.align	4
.nv.constant0._Z8distancePfS_S_S_S_S_S_:
	.zero		952


//--------------------- .nv.constant0._Z16reciprocalKernelPfj --------------------------
	.section	.nv.constant0._Z16reciprocalKernelPfj,"a",@progbits
	.sectionflags	@""
	.align	4
.nv.constant0._Z16reciprocalKernelPfj:
	.zero		908


//--------------------- SYMBOLS --------------------------

	.type		.nv.reservedSmem.offset0,@object
	.size		.nv.reservedSmem.offset0,0x4
